//
// Generated by NVIDIA NVVM Compiler
//
// Compiler Build ID: CL-36424714
// Cuda compilation tools, release 13.0, V13.0.88
// Based on NVVM 20.0.0
//

.version 9.0
.target sm_100
.address_size 64

	// .globl	_Z5siuuuPdS_i

.visible .entry _Z5siuuuPdS_i(
	.param .u64 .ptr .align 1 _Z5siuuuPdS_i_param_0,
	.param .u64 .ptr .align 1 _Z5siuuuPdS_i_param_1,
	.param .u32 _Z5siuuuPdS_i_param_2
)
{
	.reg .b32 	%r<13>;
	.reg .b64 	%rd<25>;
	.reg .b64 	%fd<19>;

	ld.param.u64 	%rd1, [_Z5siuuuPdS_i_param_0];
	ld.param.u64 	%rd2, [_Z5siuuuPdS_i_param_1];
	ld.param.u32 	%r1, [_Z5siuuuPdS_i_param_2];
	cvta.to.global.u64 	%rd3, %rd2;
	cvta.to.global.u64 	%rd4, %rd1;
	mov.u32 	%r2, %ctaid.x;
	mov.u32 	%r3, %tid.x;
	mad.lo.s32 	%r4, %r1, %r2, %r3;
	mul.wide.s32 	%rd5, %r4, 8;
	add.s64 	%rd6, %rd4, %rd5;
	ld.global.f64 	%fd1, [%rd6];
	add.s32 	%r5, %r4, %r1;
	mul.wide.s32 	%rd7, %r1, 8;
	add.s64 	%rd8, %rd6, %rd7;
	ld.global.f64 	%fd2, [%rd8];
	add.f64 	%fd3, %fd1, %fd2;
	add.s64 	%rd9, %rd8, %rd7;
	ld.global.f64 	%fd4, [%rd9];
	add.f64 	%fd5, %fd3, %fd4;
	ld.global.f64 	%fd6, [%rd6+8];
	add.f64 	%fd7, %fd5, %fd6;
	ld.global.f64 	%fd8, [%rd8+8];
	add.f64 	%fd9, %fd7, %fd8;
	ld.global.f64 	%fd10, [%rd9+8];
	add.f64 	%fd11, %fd9, %fd10;
	ld.global.f64 	%fd12, [%rd6+16];
	add.f64 	%fd13, %fd11, %fd12;
	ld.global.f64 	%fd14, [%rd8+16];
	add.f64 	%fd15, %fd13, %fd14;
	ld.global.f64 	%fd16, [%rd9+16];
	add.f64 	%fd17, %fd15, %fd16;
	div.rn.f64 	%fd18, %fd17, 0d4022000000000000;
	mul.wide.s32 	%rd10, %r5, 8;
	add.s64 	%rd11, %rd3, %rd10;
	st.global.f64 	[%rd11+8], %fd18;
	shr.u32 	%r6, %r1, 31;
	add.s32 	%r7, %r1, %r6;
	shr.s32 	%r8, %r7, 1;
	add.s32 	%r9, %r8, -1;
	mul.lo.s32 	%r10, %r9, %r1;
	cvt.s64.s32 	%rd12, %r10;
	cvt.s64.s32 	%rd13, %r8;
	add.s64 	%rd14, %rd12, %rd13;
	shl.b64 	%rd15, %rd14, 3;
	add.s64 	%rd16, %rd3, %rd15;
	mov.b64 	%rd17, 4652007308841189376;
	st.global.u64 	[%rd16+-8], %rd17;
	mul.lo.s32 	%r11, %r8, %r1;
	cvt.s64.s32 	%rd18, %r11;
	add.s64 	%rd19, %rd18, %rd13;
	shl.b64 	%rd20, %rd19, 3;
	add.s64 	%rd21, %rd3, %rd20;
	st.global.u64 	[%rd21+-8], %rd17;
	add.s32 	%r12, %r10, %r8;
	mul.wide.s32 	%rd22, %r12, 8;
	add.s64 	%rd23, %rd3, %rd22;
	st.global.u64 	[%rd23], %rd17;
	add.s64 	%rd24, %rd23, %rd7;
	st.global.u64 	[%rd24], %rd17;
	ret;

}


// ===== COMPILED SASS (sm_100) =====

	.target	sm_100

	.elftype	@"ET_EXEC"


//--------------------- .note.nv.tkinfo           --------------------------
	.section	.note.nv.tkinfo,"",@"SHT_NOTE"
	.sectionflags	@"SHF_NOTE_NV_TKINFO"
	.tkinfo
        /*0018*/ 	.word	0x00000002
        /*0030*/ 	.string	""
        /*0030*/ 	.string	"ptxas"
        /*0030*/ 	.string	"Cuda compilation tools, release 13.0, V13.0.88"
        /*0030*/ 	.string	"Build cuda_13.0.r13.0/compiler.36424714_0"
        /*0030*/ 	.string	"-arch sm_100 -m 64 "



//--------------------- .note.nv.cuinfo           --------------------------
	.section	.note.nv.cuinfo,"",@"SHT_NOTE"
	.sectionflags	@"SHF_NOTE_NV_CUINFO"
        /*0018*/ 	.short	0x0002
        /*001a*/ 	.short	0x0064
        /*001c*/ 	.short	0x0082
	.zero		2


//--------------------- .nv.info                  --------------------------
	.section	.nv.info,"",@"SHT_CUDA_INFO"
	.align	4


	//----- nvinfo : EIATTR_REGCOUNT
	.align		4
        /*0000*/ 	.byte	0x04, 0x2f
        /*0002*/ 	.short	(.L_1 - .L_0)
	.align		4
.L_0:
        /*0004*/ 	.word	index@(_Z5siuuuPdS_i)
        /*0008*/ 	.word	0x0000001e


	//----- nvinfo : EIATTR_FRAME_SIZE
	.align		4
.L_1:
        /*000c*/ 	.byte	0x04, 0x11
        /*000e*/ 	.short	(.L_3 - .L_2)
	.align		4
.L_2:
        /*0010*/ 	.word	index@($__internal_0_$__cuda_sm20_div_rn_f64_full)
        /*0014*/ 	.word	0x00000000


	//----- nvinfo : EIATTR_FRAME_SIZE
	.align		4
.L_3:
        /*0018*/ 	.byte	0x04, 0x11
        /*001a*/ 	.short	(.L_5 - .L_4)
	.align		4
.L_4:
        /*001c*/ 	.word	index@(_Z5siuuuPdS_i)
        /*0020*/ 	.word	0x00000000


	//----- nvinfo : EIATTR_MIN_STACK_SIZE
	.align		4
.L_5:
        /*0024*/ 	.byte	0x04, 0x12
        /*0026*/ 	.short	(.L_7 - .L_6)
	.align		4
.L_6:
        /*0028*/ 	.word	index@(_Z5siuuuPdS_i)
        /*002c*/ 	.word	0x00000000
.L_7:


//--------------------- .nv.compat                --------------------------
	.section	.nv.compat,"",@"SHT_CUDA_COMPAT_INFO"
	.align	4
        /*0000*/ 	.byte	0x02, 0x09, 0x00, 0x00, 0x02, 0x02, 0x01, 0x00, 0x02, 0x05, 0x05, 0x00, 0x03, 0x07, 0x01, 0x01
        /*0010*/ 	.byte	0x02, 0x03, 0x00, 0x00, 0x02, 0x06, 0x01, 0x00, 0x04, 0x0b, 0x08, 0x00, 0x01, 0x00, 0x00, 0x00
        /*0020*/ 	.byte	0x00, 0x00, 0x00, 0x00


//--------------------- .nv.info._Z5siuuuPdS_i    --------------------------
	.section	.nv.info._Z5siuuuPdS_i,"",@"SHT_CUDA_INFO"
	.sectionflags	@""
	.align	4


	//----- nvinfo : EIATTR_CUDA_API_VERSION
	.align		4
        /*0000*/ 	.byte	0x04, 0x37
        /*0002*/ 	.short	(.L_9 - .L_8)
.L_8:
        /*0004*/ 	.word	0x00000082


	//----- nvinfo : EIATTR_KPARAM_INFO
	.align		4
.L_9:
        /*0008*/ 	.byte	0x04, 0x17
        /*000a*/ 	.short	(.L_11 - .L_10)
.L_10:
        /*000c*/ 	.word	0x00000000
        /*0010*/ 	.short	0x0002
        /*0012*/ 	.short	0x0010
        /*0014*/ 	.byte	0x00, 0xf0, 0x11, 0x00


	//----- nvinfo : EIATTR_KPARAM_INFO
	.align		4
.L_11:
        /*0018*/ 	.byte	0x04, 0x17
        /*001a*/ 	.short	(.L_13 - .L_12)
.L_12:
        /*001c*/ 	.word	0x00000000
        /*0020*/ 	.short	0x0001
        /*0022*/ 	.short	0x0008
        /*0024*/ 	.byte	0x00, 0xf5, 0x21, 0x00


	//----- nvinfo : EIATTR_KPARAM_INFO
	.align		4
.L_13:
        /*0028*/ 	.byte	0x04, 0x17
        /*002a*/ 	.short	(.L_15 - .L_14)
.L_14:
        /*002c*/ 	.word	0x00000000
        /*0030*/ 	.short	0x0000
        /*0032*/ 	.short	0x0000
        /*0034*/ 	.byte	0x00, 0xf5, 0x21, 0x00


	//----- nvinfo : EIATTR_SPARSE_MMA_MASK
	.align		4
.L_15:
        /*0038*/ 	.byte	0x03, 0x50
        /*003a*/ 	.short	0x0000


	//----- nvinfo : EIATTR_MAXREG_COUNT
	.align		4
        /*003c*/ 	.byte	0x03, 0x1b
        /*003e*/ 	.short	0x00ff


	//----- nvinfo : EIATTR_MERCURY_ISA_VERSION
	.align		4
        /*0040*/ 	.byte	0x03, 0x5f
        /*0042*/ 	.short	0x0101


	//----- nvinfo : EIATTR_VRC_CTA_INIT_COUNT
	.align		4
        /*0044*/ 	.byte	0x02, 0x4a
	.zero		1
	.zero		1


	//----- nvinfo : EIATTR_EXIT_INSTR_OFFSETS
	.align		4
        /*0048*/ 	.byte	0x04, 0x1c
        /*004a*/ 	.short	(.L_17 - .L_16)


	//   ....[0]....
.L_16:
        /*004c*/ 	.word	0x000004c0


	//----- nvinfo : EIATTR_CRS_STACK_SIZE
	.align		4
.L_17:
        /*0050*/ 	.byte	0x04, 0x1e
        /*0052*/ 	.short	(.L_19 - .L_18)
.L_18:
        /*0054*/ 	.word	0x00000000


	//----- nvinfo : EIATTR_CBANK_PARAM_SIZE
	.align		4
.L_19:
        /*0058*/ 	.byte	0x03, 0x19
        /*005a*/ 	.short	0x0014


	//----- nvinfo : EIATTR_PARAM_CBANK
	.align		4
        /*005c*/ 	.byte	0x04, 0x0a
        /*005e*/ 	.short	(.L_21 - .L_20)
	.align		4
.L_20:
        /*0060*/ 	.word	index@(.nv.constant0._Z5siuuuPdS_i)
        /*0064*/ 	.short	0x0380
        /*0066*/ 	.short	0x0014


	//----- nvinfo : EIATTR_SW_WAR
	.align		4
.L_21:
        /*0068*/ 	.byte	0x04, 0x36
        /*006a*/ 	.short	(.L_23 - .L_22)
.L_22:
        /*006c*/ 	.word	0x00000008
.L_23:


//--------------------- .nv.callgraph             --------------------------
	.section	.nv.callgraph,"",@"SHT_CUDA_CALLGRAPH"
	.align	4
	.sectionentsize	8
	.align		4
        /*0000*/ 	.word	0x00000000
	.align		4
        /*0004*/ 	.word	0xffffffff
	.align		4
        /*0008*/ 	.word	0x00000000
	.align		4
        /*000c*/ 	.word	0xfffffffe
	.align		4
        /*0010*/ 	.word	0x00000000
	.align		4
        /*0014*/ 	.word	0xfffffffd
	.align		4
        /*0018*/ 	.word	0x00000000
	.align		4
        /*001c*/ 	.word	0xfffffffc


//--------------------- .text._Z5siuuuPdS_i       --------------------------
	.section	.text._Z5siuuuPdS_i,"ax",@progbits
	.align	128
        .global         _Z5siuuuPdS_i
        .type           _Z5siuuuPdS_i,@function
        .size           _Z5siuuuPdS_i,(.L_x_7 - _Z5siuuuPdS_i)
        .other          _Z5siuuuPdS_i,@"STO_CUDA_ENTRY STV_DEFAULT"
_Z5siuuuPdS_i:
.text._Z5siuuuPdS_i:
[----:B------:R-:W-:Y:S01]  /*0000*/  LDC R1, c[0x0][0x37c] ;  /* 0x0000df00ff017b82 */ /* 0x000fe20000000800 */
[----:B------:R-:W0:Y:S07]  /*0010*/  S2R R5, SR_TID.X ;  /* 0x0000000000057919 */ /* 0x000e2e0000002100 */
[----:B------:R-:W0:Y:S01]  /*0020*/  S2UR UR6, SR_CTAID.X ;  /* 0x00000000000679c3 */ /* 0x000e220000002500 */
[----:B------:R-:W1:Y:S07]  /*0030*/  LDCU.64 UR4, c[0x0][0x358] ;  /* 0x00006b00ff0477ac */ /* 0x000e6e0008000a00 */
[----:B------:R-:W0:Y:S08]  /*0040*/  LDC R0, c[0x0][0x390] ;  /* 0x0000e400ff007b82 */ /* 0x000e300000000800 */
[----:B------:R-:W2:Y:S01]  /*0050*/  LDC.64 R20, c[0x0][0x380] ;  /* 0x0000e000ff147b82 */ /* 0x000ea20000000a00 */
[----:B0-----:R-:W-:-:S04]  /*0060*/  IMAD R5, R0, UR6, R5 ;  /* 0x0000000600057c24 */ /* 0x001fc8000f8e0205 */
[----:B--2---:R-:W-:-:S05]  /*0070*/  IMAD.WIDE R20, R5, 0x8, R20 ;  /* 0x0000000805147825 */ /* 0x004fca00078e0214 */
[----:B-1----:R-:W2:Y:S01]  /*0080*/  LDG.E.64 R18, desc[UR4][R20.64] ;  /* 0x0000000414127981 */ /* 0x002ea2000c1e1b00 */
[----:B------:R-:W-:-:S03]  /*0090*/  IMAD.WIDE R22, R0, 0x8, R20 ;  /* 0x0000000800167825 */ /* 0x000fc600078e0214 */
[----:B------:R-:W3:Y:S04]  /*00a0*/  LDG.E.64 R12, desc[UR4][R20.64+0x8] ;  /* 0x00000804140c7981 */ /* 0x000ee8000c1e1b00 */
[----:B------:R-:W2:Y:S01]  /*00b0*/  LDG.E.64 R24, desc[UR4][R22.64] ;  /* 0x0000000416187981 */ /* 0x000ea2000c1e1b00 */
[----:B------:R-:W-:-:S03]  /*00c0*/  IMAD.WIDE R26, R0, 0x8, R22 ;  /* 0x00000008001a7825 */ /* 0x000fc600078e0216 */
[----:B------:R-:W4:Y:S04]  /*00d0*/  LDG.E.64 R2, desc[UR4][R22.64+0x8] ;  /* 0x0000080416027981 */ /* 0x000f28000c1e1b00 */
[----:B------:R-:W5:Y:S04]  /*00e0*/  LDG.E.64 R10, desc[UR4][R26.64] ;  /* 0x000000041a0a7981 */ /* 0x000f68000c1e1b00 */
[----:B------:R-:W4:Y:S04]  /*00f0*/  LDG.E.64 R6, desc[UR4][R26.64+0x8] ;  /* 0x000008041a067981 */ /* 0x000f28000c1e1b00 */
[----:B------:R-:W4:Y:S04]  /*0100*/  LDG.E.64 R8, desc[UR4][R20.64+0x10] ;  /* 0x0000100414087981 */ /* 0x000f28000c1e1b00 */
[----:B------:R-:W4:Y:S04]  /*0110*/  LDG.E.64 R14, desc[UR4][R22.64+0x10] ;  /* 0x00001004160e7981 */ /* 0x000f28000c1e1b00 */
[----:B------:R-:W4:Y:S01]  /*0120*/  LDG.E.64 R16, desc[UR4][R26.64+0x10] ;  /* 0x000010041a107981 */ /* 0x000f22000c1e1b00 */
[----:B------:R-:W-:Y:S01]  /*0130*/  BSSY.RECONVERGENT B0, `(.L_x_0) ;  /* 0x000001c000007945 */ /* 0x000fe20003800200 */
[----:B------:R-:W-:Y:S01]  /*0140*/  IMAD.IADD R0, R5, 0x1, R0 ;  /* 0x0000000105007824 */ /* 0x000fe200078e0200 */
[----:B--2---:R-:W-:Y:S01]  /*0150*/  DADD R24, R18, R24 ;  /* 0x0000000012187229 */ /* 0x004fe20000000018 */
[----:B------:R-:W0:Y:S07]  /*0160*/  MUFU.RCP64H R19, 9 ;  /* 0x4022000000137908 */ /* 0x000e2e0000001800 */
[----:B-----5:R-:W-:Y:S01]  /*0170*/  DADD R10, R24, R10 ;  /* 0x00000000180a7229 */ /* 0x020fe2000000000a */
[----:B------:R-:W-:-:S07]  /*0180*/  IMAD.MOV.U32 R18, RZ, RZ, 0x1 ;  /* 0x00000001ff127424 */ /* 0x000fce00078e00ff */
[----:B---3--:R-:W-:Y:S01]  /*0190*/  DADD R12, R10, R12 ;  /* 0x000000000a0c7229 */ /* 0x008fe2000000000c */
[----:B------:R-:W-:Y:S02]  /*01a0*/  IMAD.MOV.U32 R10, RZ, RZ, 0x0 ;  /* 0x00000000ff0a7424 */ /* 0x000fe400078e00ff */
[----:B------:R-:W-:-:S05]  /*01b0*/  IMAD.MOV.U32 R11, RZ, RZ, 0x40220000 ;  /* 0x40220000ff0b7424 */ /* 0x000fca00078e00ff */
[----:B----4-:R-:W-:Y:S02]  /*01c0*/  DADD R2, R12, R2 ;  /* 0x000000000c027229 */ /* 0x010fe40000000002 */
[----:B0-----:R-:W-:-:S06]  /*01d0*/  DFMA R24, R18, -R10, 1 ;  /* 0x3ff000001218742b */ /* 0x001fcc000000080a */
[----:B------:R-:W-:Y:S02]  /*01e0*/  DADD R2, R2, R6 ;  /* 0x0000000002027229 */ /* 0x000fe40000000006 */
[----:B------:R-:W-:-:S06]  /*01f0*/  DFMA R24, R24, R24, R24 ;  /* 0x000000181818722b */ /* 0x000fcc0000000018 */
[----:B------:R-:W-:Y:S02]  /*0200*/  DADD R2, R2, R8 ;  /* 0x0000000002027229 */ /* 0x000fe40000000008 */
[----:B------:R-:W-:-:S06]  /*0210*/  DFMA R24, R18, R24, R18 ;  /* 0x000000181218722b */ /* 0x000fcc0000000012 */
[----:B------:R-:W-:Y:S02]  /*0220*/  DADD R2, R2, R14 ;  /* 0x0000000002027229 */ /* 0x000fe4000000000e */
[----:B------:R-:W-:-:S06]  /*0230*/  DFMA R10, R24, -R10, 1 ;  /* 0x3ff00000180a742b */ /* 0x000fcc000000080a */
[----:B------:R-:W-:Y:S02]  /*0240*/  DADD R16, R2, R16 ;  /* 0x0000000002107229 */ /* 0x000fe40000000010 */
[----:B------:R-:W-:-:S08]  /*0250*/  DFMA R10, R24, R10, R24 ;  /* 0x0000000a180a722b */ /* 0x000fd00000000018 */
[----:B------:R-:W-:-:S08]  /*0260*/  DMUL R2, R16, R10 ;  /* 0x0000000a10027228 */ /* 0x000fd00000000000 */
[----:B------:R-:W-:-:S08]  /*0270*/  DFMA R6, R2, -9, R16 ;  /* 0xc02200000206782b */ /* 0x000fd00000000010 */
[----:B------:R-:W-:Y:S01]  /*0280*/  DFMA R2, R10, R6, R2 ;  /* 0x000000060a02722b */ /* 0x000fe20000000002 */
[----:B------:R-:W-:-:S09]  /*0290*/  FSETP.GEU.AND P1, PT, |R17|, 6.5827683646048100446e-37, PT ;  /* 0x036000001100780b */ /* 0x000fd20003f2e200 */
[----:B------:R-:W-:-:S05]  /*02a0*/  FFMA R4, RZ, 2.53125, R3 ;  /* 0x40220000ff047823 */ /* 0x000fca0000000003 */
[----:B------:R-:W-:-:S13]  /*02b0*/  FSETP.GT.AND P0, PT, |R4|, 1.469367938527859385e-39, PT ;  /* 0x001000000400780b */ /* 0x000fda0003f04200 */
[----:B------:R-:W-:Y:S05]  /*02c0*/  @P0 BRA P1, `(.L_x_1) ;  /* 0x0000000000080947 */ /* 0x000fea0000800000 */
[----:B------:R-:W-:-:S07]  /*02d0*/  MOV R6, 0x2f0 ;  /* 0x000002f000067802 */ /* 0x000fce0000000f00 */
[----:B------:R-:W-:Y:S05]  /*02e0*/  CALL.REL.NOINC `($__internal_0_$__cuda_sm20_div_rn_f64_full) ;  /* 0x0000000000787944 */ /* 0x000fea0003c00000 */
.L_x_1:
[----:B------:R-:W-:Y:S05]  /*02f0*/  BSYNC.RECONVERGENT B0 ;  /* 0x0000000000007941 */ /* 0x000fea0003800200 */
.L_x_0:
[----:B------:R-:W0:Y:S08]  /*0300*/  LDC R17, c[0x0][0x390] ;  /* 0x0000e400ff117b82 */ /* 0x000e300000000800 */
[----:B------:R-:W1:Y:S08]  /*0310*/  LDC.64 R4, c[0x0][0x388] ;  /* 0x0000e200ff047b82 */ /* 0x000e700000000a00 */
[----:B------:R-:W2:Y:S01]  /*0320*/  LDC.64 R6, c[0x0][0x388] ;  /* 0x0000e200ff067b82 */ /* 0x000ea20000000a00 */
[----:B0-----:R-:W-:-:S04]  /*0330*/  LEA.HI R8, R17, R17, RZ, 0x1 ;  /* 0x0000001111087211 */ /* 0x001fc800078f08ff */
[----:B------:R-:W-:-:S04]  /*0340*/  SHF.R.S32.HI R8, RZ, 0x1, R8 ;  /* 0x00000001ff087819 */ /* 0x000fc80000011408 */
[----:B------:R-:W-:Y:S01]  /*0350*/  SHF.R.S32.HI R10, RZ, 0x1f, R8 ;  /* 0x0000001fff0a7819 */ /* 0x000fe20000011408 */
[C---:B------:R-:W-:Y:S02]  /*0360*/  VIADD R9, R8.reuse, 0xffffffff ;  /* 0xffffffff08097836 */ /* 0x040fe40000000000 */
[-C--:B------:R-:W-:Y:S02]  /*0370*/  IMAD R11, R8, R17.reuse, RZ ;  /* 0x00000011080b7224 */ /* 0x080fe400078e02ff */
[----:B------:R-:W-:-:S03]  /*0380*/  IMAD R9, R9, R17, RZ ;  /* 0x0000001109097224 */ /* 0x000fc600078e02ff */
[C---:B------:R-:W-:Y:S01]  /*0390*/  IADD3 R12, P1, PT, R8.reuse, R11, RZ ;  /* 0x0000000b080c7210 */ /* 0x040fe20007f3e0ff */
[C---:B------:R-:W-:Y:S01]  /*03a0*/  IMAD.IADD R13, R8.reuse, 0x1, R9 ;  /* 0x00000001080d7824 */ /* 0x040fe200078e0209 */
[----:B------:R-:W-:Y:S02]  /*03b0*/  IADD3 R15, P0, PT, R8, R9, RZ ;  /* 0x00000009080f7210 */ /* 0x000fe40007f1e0ff */
[-C--:B------:R-:W-:Y:S02]  /*03c0*/  LEA.HI.X.SX32 R14, R11, R10.reuse, 0x1, P1 ;  /* 0x0000000a0b0e7211 */ /* 0x080fe400008f0eff */
[----:B------:R-:W-:Y:S01]  /*03d0*/  LEA.HI.X.SX32 R16, R9, R10, 0x1, P0 ;  /* 0x0000000a09107211 */ /* 0x000fe200000f0eff */
[--C-:B--2---:R-:W-:Y:S01]  /*03e0*/  IMAD.WIDE R10, R0, 0x8, R6.reuse ;  /* 0x00000008000a7825 */ /* 0x104fe200078e0206 */
[CC--:B-1----:R-:W-:Y:S02]  /*03f0*/  LEA R8, P1, R12.reuse, R4.reuse, 0x3 ;  /* 0x000000040c087211 */ /* 0x0c2fe400078218ff */
[----:B------:R-:W-:Y:S01]  /*0400*/  LEA R4, P0, R15, R4, 0x3 ;  /* 0x000000040f047211 */ /* 0x000fe200078018ff */
[----:B------:R-:W-:Y:S01]  /*0410*/  IMAD.WIDE R6, R13, 0x8, R6 ;  /* 0x000000080d067825 */ /* 0x000fe200078e0206 */
[-C--:B------:R-:W-:Y:S01]  /*0420*/  LEA.HI.X R9, R12, R5.reuse, R14, 0x3, P1 ;  /* 0x000000050c097211 */ /* 0x080fe200008f1c0e */
[----:B------:R-:W-:Y:S01]  /*0430*/  STG.E.64 desc[UR4][R10.64+0x8], R2 ;  /* 0x000008020a007986 */ /* 0x000fe2000c101b04 */
[----:B------:R-:W-:Y:S01]  /*0440*/  LEA.HI.X R5, R15, R5, R16, 0x3, P0 ;  /* 0x000000050f057211 */ /* 0x000fe200000f1c10 */
[----:B------:R-:W-:-:S02]  /*0450*/  IMAD.MOV.U32 R14, RZ, RZ, 0x0 ;  /* 0x00000000ff0e7424 */ /* 0x000fc400078e00ff */
[----:B------:R-:W-:Y:S02]  /*0460*/  IMAD.MOV.U32 R15, RZ, RZ, 0x408f4000 ;  /* 0x408f4000ff0f7424 */ /* 0x000fe400078e00ff */
[----:B------:R-:W-:-:S03]  /*0470*/  IMAD.WIDE R12, R17, 0x8, R6 ;  /* 0x00000008110c7825 */ /* 0x000fc600078e0206 */
[----:B------:R-:W-:Y:S04]  /*0480*/  STG.E.64 desc[UR4][R4.64+-0x8], R14 ;  /* 0xfffff80e04007986 */ /* 0x000fe8000c101b04 */
[----:B------:R-:W-:Y:S04]  /*0490*/  STG.E.64 desc[UR4][R8.64+-0x8], R14 ;  /* 0xfffff80e08007986 */ /* 0x000fe8000c101b04 */
[----:B------:R-:W-:Y:S04]  /*04a0*/  STG.E.64 desc[UR4][R6.64], R14 ;  /* 0x0000000e06007986 */ /* 0x000fe8000c101b04 */
[----:B------:R-:W-:Y:S01]  /*04b0*/  STG.E.64 desc[UR4][R12.64], R14 ;  /* 0x0000000e0c007986 */ /* 0x000fe2000c101b04 */
[----:B------:R-:W-:Y:S05]  /*04c0*/  EXIT ;  /* 0x000000000000794d */ /* 0x000fea0003800000 */
        .weak           $__internal_0_$__cuda_sm20_div_rn_f64_full
        .type           $__internal_0_$__cuda_sm20_div_rn_f64_full,@function
        .size           $__internal_0_$__cuda_sm20_div_rn_f64_full,(.L_x_7 - $__internal_0_$__cuda_sm20_div_rn_f64_full)
$__internal_0_$__cuda_sm20_div_rn_f64_full:
[----:B------:R-:W-:Y:S01]  /*04d0*/  IMAD.MOV.U32 R3, RZ, RZ, 0x3ff20000 ;  /* 0x3ff20000ff037424 */ /* 0x000fe200078e00ff */
[----:B------:R-:W-:Y:S01]  /*04e0*/  MOV R5, R17 ;  /* 0x0000001100057202 */ /* 0x000fe20000000f00 */
[----:B------:R-:W-:Y:S01]  /*04f0*/  IMAD.MOV.U32 R2, RZ, RZ, 0x0 ;  /* 0x00000000ff027424 */ /* 0x000fe200078e00ff */
[----:B------:R-:W-:Y:S01]  /*0500*/  BSSY.RECONVERGENT B1, `(.L_x_2) ;  /* 0x000004a000017945 */ /* 0x000fe20003800200 */
[----:B------:R-:W0:Y:S01]  /*0510*/  MUFU.RCP64H R9, R3 ;  /* 0x0000000300097308 */ /* 0x000e220000001800 */
[----:B------:R-:W-:Y:S01]  /*0520*/  IMAD.MOV.U32 R8, RZ, RZ, 0x1 ;  /* 0x00000001ff087424 */ /* 0x000fe200078e00ff */
[C---:B------:R-:W-:Y:S01]  /*0530*/  FSETP.GEU.AND P1, PT, |R5|.reuse, 1.469367938527859385e-39, PT ;  /* 0x001000000500780b */ /* 0x040fe20003f2e200 */
[----:B------:R-:W-:Y:S01]  /*0540*/  IMAD.MOV.U32 R13, RZ, RZ, 0x1ca00000 ;  /* 0x1ca00000ff0d7424 */ /* 0x000fe200078e00ff */
[----:B------:R-:W-:Y:S01]  /*0550*/  LOP3.LUT R7, R5, 0x7ff00000, RZ, 0xc0, !PT ;  /* 0x7ff0000005077812 */ /* 0x000fe200078ec0ff */
[----:B------:R-:W-:Y:S02]  /*0560*/  IMAD.MOV.U32 R4, RZ, RZ, R16 ;  /* 0x000000ffff047224 */ /* 0x000fe400078e0010 */
[----:B------:R-:W-:Y:S01]  /*0570*/  IMAD.MOV.U32 R19, RZ, RZ, 0x40200000 ;  /* 0x40200000ff137424 */ /* 0x000fe200078e00ff */
[----:B------:R-:W-:Y:S01]  /*0580*/  ISETP.GE.U32.AND P0, PT, R7, 0x40200000, PT ;  /* 0x402000000700780c */ /* 0x000fe20003f06070 */
[----:B------:R-:W-:-:S02]  /*0590*/  IMAD.MOV.U32 R18, RZ, RZ, R7 ;  /* 0x000000ffff127224 */ /* 0x000fc400078e0007 */
[----:B------:R-:W-:Y:S01]  /*05a0*/  VIADD R20, R19, 0xffffffff ;  /* 0xffffffff13147836 */ /* 0x000fe20000000000 */
[----:B------:R-:W-:Y:S01]  /*05b0*/  SEL R13, R13, 0x63400000, !P0 ;  /* 0x634000000d0d7807 */ /* 0x000fe20004000000 */
[----:B0-----:R-:W-:-:S08]  /*05c0*/  DFMA R10, R8, -R2, 1 ;  /* 0x3ff00000080a742b */ /* 0x001fd00000000802 */
[----:B------:R-:W-:-:S08]  /*05d0*/  DFMA R10, R10, R10, R10 ;  /* 0x0000000a0a0a722b */ /* 0x000fd0000000000a */
[----:B------:R-:W-:Y:S01]  /*05e0*/  DFMA R14, R8, R10, R8 ;  /* 0x0000000a080e722b */ /* 0x000fe20000000008 */
[C-C-:B------:R-:W-:Y:S01]  /*05f0*/  @!P1 LOP3.LUT R10, R13.reuse, 0x80000000, R5.reuse, 0xf8, !PT ;  /* 0x800000000d0a9812 */ /* 0x140fe200078ef805 */
[----:B------:R-:W-:Y:S01]  /*0600*/  IMAD.MOV.U32 R8, RZ, RZ, R4 ;  /* 0x000000ffff087224 */ /* 0x000fe200078e0004 */
[----:B------:R-:W-:Y:S02]  /*0610*/  LOP3.LUT R9, R13, 0x800fffff, R5, 0xf8, !PT ;  /* 0x800fffff0d097812 */ /* 0x000fe400078ef805 */
[----:B------:R-:W-:Y:S01]  /*0620*/  @!P1 LOP3.LUT R11, R10, 0x100000, RZ, 0xfc, !PT ;  /* 0x001000000a0b9812 */ /* 0x000fe200078efcff */
[----:B------:R-:W-:Y:S02]  /*0630*/  @!P1 IMAD.MOV.U32 R10, RZ, RZ, RZ ;  /* 0x000000ffff0a9224 */ /* 0x000fe400078e00ff */
[----:B------:R-:W-:-:S04]  /*0640*/  DFMA R16, R14, -R2, 1 ;  /* 0x3ff000000e10742b */ /* 0x000fc80000000802 */
[----:B------:R-:W-:-:S04]  /*0650*/  @!P1 DFMA R8, R8, 2, -R10 ;  /* 0x400000000808982b */ /* 0x000fc8000000080a */
[----:B------:R-:W-:-:S06]  /*0660*/  DFMA R16, R14, R16, R14 ;  /* 0x000000100e10722b */ /* 0x000fcc000000000e */
[----:B------:R-:W-:Y:S02]  /*0670*/  @!P1 LOP3.LUT R18, R9, 0x7ff00000, RZ, 0xc0, !PT ;  /* 0x7ff0000009129812 */ /* 0x000fe400078ec0ff */
[----:B------:R-:W-:-:S03]  /*0680*/  DMUL R10, R16, R8 ;  /* 0x00000008100a7228 */ /* 0x000fc60000000000 */
[----:B------:R-:W-:-:S05]  /*0690*/  VIADD R12, R18, 0xffffffff ;  /* 0xffffffff120c7836 */ /* 0x000fca0000000000 */
[----:B------:R-:W-:Y:S01]  /*06a0*/  DFMA R14, R10, -R2, R8 ;  /* 0x800000020a0e722b */ /* 0x000fe20000000008 */
[----:B------:R-:W-:-:S04]  /*06b0*/  ISETP.GT.U32.AND P0, PT, R12, 0x7feffffe, PT ;  /* 0x7feffffe0c00780c */ /* 0x000fc80003f04070 */
[----:B------:R-:W-:-:S03]  /*06c0*/  ISETP.GT.U32.OR P0, PT, R20, 0x7feffffe, P0 ;  /* 0x7feffffe1400780c */ /* 0x000fc60000704470 */
[----:B------:R-:W-:-:S10]  /*06d0*/  DFMA R10, R16, R14, R10 ;  /* 0x0000000e100a722b */ /* 0x000fd4000000000a */
[----:B------:R-:W-:Y:S05]  /*06e0*/  @P0 BRA `(.L_x_3) ;  /* 0x0000000000680947 */ /* 0x000fea0003800000 */
[----:B------:R-:W-:-:S05]  /*06f0*/  IMAD.MOV.U32 R4, RZ, RZ, 0x40200000 ;  /* 0x40200000ff047424 */ /* 0x000fca00078e00ff */
[----:B------:R-:W-:-:S04]  /*0700*/  VIADDMNMX R7, R7, -R4, 0xb9600000, !PT ;  /* 0xb960000007077446 */ /* 0x000fc80007800904 */
[----:B------:R-:W-:-:S04]  /*0710*/  VIMNMX R4, PT, PT, R7, 0x46a00000, PT ;  /* 0x46a0000007047848 */ /* 0x000fc80003fe0100 */
[----:B------:R-:W-:Y:S01]  /*0720*/  IADD3 R7, PT, PT, -R13, R4, RZ ;  /* 0x000000040d077210 */ /* 0x000fe20007ffe1ff */
[----:B------:R-:W-:-:S04]  /*0730*/  IMAD.MOV.U32 R4, RZ, RZ, RZ ;  /* 0x000000ffff047224 */ /* 0x000fc800078e00ff */
[----:B------:R-:W-:-:S06]  /*0740*/  VIADD R5, R7, 0x7fe00000 ;  /* 0x7fe0000007057836 */ /* 0x000fcc0000000000 */
[----:B------:R-:W-:-:S10]  /*0750*/  DMUL R12, R10, R4 ;  /* 0x000000040a0c7228 */ /* 0x000fd40000000000 */
[----:B------:R-:W-:-:S13]  /*0760*/  FSETP.GTU.AND P0, PT, |R13|, 1.469367938527859385e-39, PT ;  /* 0x001000000d00780b */ /* 0x000fda0003f0c200 */
[----:B------:R-:W-:Y:S05]  /*0770*/  @P0 BRA `(.L_x_4) ;  /* 0x0000000000880947 */ /* 0x000fea0003800000 */
[----:B------:R-:W-:Y:S01]  /*0780*/  DFMA R2, R10, -R2, R8 ;  /* 0x800000020a02722b */ /* 0x000fe20000000008 */
[----:B------:R-:W-:-:S09]  /*0790*/  IMAD.MOV.U32 R4, RZ, RZ, RZ ;  /* 0x000000ffff047224 */ /* 0x000fd200078e00ff */
[C---:B------:R-:W-:Y:S02]  /*07a0*/  FSETP.NEU.AND P0, PT, R3.reuse, RZ, PT ;  /* 0x000000ff0300720b */ /* 0x040fe40003f0d000 */
[----:B------:R-:W-:-:S04]  /*07b0*/  LOP3.LUT R2, R3, 0x40220000, RZ, 0x3c, !PT ;  /* 0x4022000003027812 */ /* 0x000fc800078e3cff */
[----:B------:R-:W-:-:S04]  /*07c0*/  LOP3.LUT R9, R2, 0x80000000, RZ, 0xc0, !PT ;  /* 0x8000000002097812 */ /* 0x000fc800078ec0ff */
[----:B------:R-:W-:-:S03]  /*07d0*/  LOP3.LUT R5, R9, R5, RZ, 0xfc, !PT ;  /* 0x0000000509057212 */ /* 0x000fc600078efcff */
[----:B------:R-:W-:Y:S05]  /*07e0*/  @!P0 BRA `(.L_x_4) ;  /* 0x00000000006c8947 */ /* 0x000fea0003800000 */
[----:B------:R-:W-:Y:S01]  /*07f0*/  IMAD.MOV R3, RZ, RZ, -R7 ;  /* 0x000000ffff037224 */ /* 0x000fe200078e0a07 */
[----:B------:R-:W-:Y:S01]  /*0800*/  DMUL.RP R4, R10, R4 ;  /* 0x000000040a047228 */ /* 0x000fe20000008000 */
[----:B------:R-:W-:Y:S01]  /*0810*/  IMAD.MOV.U32 R2, RZ, RZ, RZ ;  /* 0x000000ffff027224 */ /* 0x000fe200078e00ff */
[----:B------:R-:W-:-:S05]  /*0820*/  IADD3 R7, PT, PT, -R7, -0x43300000, RZ ;  /* 0xbcd0000007077810 */ /* 0x000fca0007ffe1ff */
[----:B------:R-:W-:-:S03]  /*0830*/  DFMA R2, R12, -R2, R10 ;  /* 0x800000020c02722b */ /* 0x000fc6000000000a */
[----:B------:R-:W-:-:S07]  /*0840*/  LOP3.LUT R9, R5, R9, RZ, 0x3c, !PT ;  /* 0x0000000905097212 */ /* 0x000fce00078e3cff */
[----:B------:R-:W-:-:S04]  /*0850*/  FSETP.NEU.AND P0, PT, |R3|, R7, PT ;  /* 0x000000070300720b */ /* 0x000fc80003f0d200 */
[----:B------:R-:W-:Y:S02]  /*0860*/  FSEL R12, R4, R12, !P0 ;  /* 0x0000000c040c7208 */ /* 0x000fe40004000000 */
[----:B------:R-:W-:Y:S01]  /*0870*/  FSEL R13, R9, R13, !P0 ;  /* 0x0000000d090d7208 */ /* 0x000fe20004000000 */
[----:B------:R-:W-:Y:S06]  /*0880*/  BRA `(.L_x_4) ;  /* 0x0000000000447947 */ /* 0x000fec0003800000 */
.L_x_3:
[----:B------:R-:W-:-:S14]  /*0890*/  DSETP.NAN.AND P0, PT, R4, R4, PT ;  /* 0x000000040400722a */ /* 0x000fdc0003f08000 */
[----:B------:R-:W-:Y:S05]  /*08a0*/  @P0 BRA `(.L_x_5) ;  /* 0x0000000000340947 */ /* 0x000fea0003800000 */
[----:B------:R-:W-:Y:S01]  /*08b0*/  ISETP.NE.AND P0, PT, R18, R19, PT ;  /* 0x000000131200720c */ /* 0x000fe20003f05270 */
[----:B------:R-:W-:Y:S02]  /*08c0*/  IMAD.MOV.U32 R12, RZ, RZ, 0x0 ;  /* 0x00000000ff0c7424 */ /* 0x000fe400078e00ff */
[----:B------:R-:W-:-:S10]  /*08d0*/  IMAD.MOV.U32 R13, RZ, RZ, -0x80000 ;  /* 0xfff80000ff0d7424 */ /* 0x000fd400078e00ff */
[----:B------:R-:W-:Y:S05]  /*08e0*/  @!P0 BRA `(.L_x_4) ;  /* 0x00000000002c8947 */ /* 0x000fea0003800000 */
[----:B------:R-:W-:Y:S02]  /*08f0*/  ISETP.NE.AND P0, PT, R18, 0x7ff00000, PT ;  /* 0x7ff000001200780c */ /* 0x000fe40003f05270 */
[----:B------:R-:W-:Y:S02]  /*0900*/  LOP3.LUT R4, R5, 0x40220000, RZ, 0x3c, !PT ;  /* 0x4022000005047812 */ /* 0x000fe400078e3cff */
[----:B------:R-:W-:Y:S02]  /*0910*/  ISETP.EQ.OR P0, PT, R19, RZ, !P0 ;  /* 0x000000ff1300720c */ /* 0x000fe40004702670 */
[----:B------:R-:W-:-:S11]  /*0920*/  LOP3.LUT R13, R4, 0x80000000, RZ, 0xc0, !PT ;  /* 0x80000000040d7812 */ /* 0x000fd600078ec0ff */
[----:B------:R-:W-:Y:S02]  /*0930*/  @P0 LOP3.LUT R2, R13, 0x7ff00000, RZ, 0xfc, !PT ;  /* 0x7ff000000d020812 */ /* 0x000fe400078efcff */
[----:B------:R-:W-:Y:S01]  /*0940*/  @!P0 MOV R12, RZ ;  /* 0x000000ff000c8202 */ /* 0x000fe20000000f00 */
[----:B------:R-:W-:Y:S02]  /*0950*/  @P0 IMAD.MOV.U32 R12, RZ, RZ, RZ ;  /* 0x000000ffff0c0224 */ /* 0x000fe400078e00ff */
[----:B------:R-:W-:Y:S01]  /*0960*/  @P0 IMAD.MOV.U32 R13, RZ, RZ, R2 ;  /* 0x000000ffff0d0224 */ /* 0x000fe200078e0002 */
[----:B------:R-:W-:Y:S06]  /*0970*/  BRA `(.L_x_4) ;  /* 0x0000000000087947 */ /* 0x000fec0003800000 */
.L_x_5:
[----:B------:R-:W-:Y:S01]  /*0980*/  LOP3.LUT R13, R5, 0x80000, RZ, 0xfc, !PT ;  /* 0x00080000050d7812 */ /* 0x000fe200078efcff */
[----:B------:R-:W-:-:S07]  /*0990*/  IMAD.MOV.U32 R12, RZ, RZ, R4 ;  /* 0x000000ffff0c7224 */ /* 0x000fce00078e0004 */
.L_x_4:
[----:B------:R-:W-:Y:S05]  /*09a0*/  BSYNC.RECONVERGENT B1 ;  /* 0x0000000000017941 */ /* 0x000fea0003800200 */
.L_x_2:
[----:B------:R-:W-:Y:S02]  /*09b0*/  IMAD.MOV.U32 R7, RZ, RZ, 0x0 ;  /* 0x00000000ff077424 */ /* 0x000fe400078e00ff */
[----:B------:R-:W-:Y:S02]  /*09c0*/  IMAD.MOV.U32 R2, RZ, RZ, R12 ;  /* 0x000000ffff027224 */ /* 0x000fe400078e000c */
[----:B------:R-:W-:Y:S01]  /*09d0*/  IMAD.MOV.U32 R3, RZ, RZ, R13 ;  /* 0x000000ffff037224 */ /* 0x000fe200078e000d */
[----:B------:R-:W-:Y:S06]  /*09e0*/  RET.REL.NODEC R6 `(_Z5siuuuPdS_i) ;  /* 0xfffffff406847950 */ /* 0x000fec0003c3ffff */
.L_x_6:
[----:B------:R-:W-:-:S00]  /*09f0*/  BRA `(.L_x_6) ;  /* 0xfffffffc00fc7947 */ /* 0x000fc0000383ffff */
[----:B------:R-:W-:-:S00]  /*0a00*/  NOP ;  /* 0x0000000000007918 */ /* 0x000fc00000000000 */
[----:B------:R-:W-:-:S00]  /*0a10*/  NOP ;  /* 0x0000000000007918 */ /* 0x000fc00000000000 */
[----:B------:R-:W-:-:S00]  /*0a20*/  NOP ;  /* 0x0000000000007918 */ /* 0x000fc00000000000 */
[----:B------:R-:W-:-:S00]  /*0a30*/  NOP ;  /* 0x0000000000007918 */ /* 0x000fc00000000000 */
[----:B------:R-:W-:-:S00]  /*0a40*/  NOP ;  /* 0x0000000000007918 */ /* 0x000fc00000000000 */
[----:B------:R-:W-:-:S00]  /*0a50*/  NOP ;  /* 0x0000000000007918 */ /* 0x000fc00000000000 */
[----:B------:R-:W-:-:S00]  /*0a60*/  NOP ;  /* 0x0000000000007918 */ /* 0x000fc00000000000 */
[----:B------:R-:W-:-:S00]  /*0a70*/  NOP ;  /* 0x0000000000007918 */ /* 0x000fc00000000000 */
.L_x_7:


//--------------------- .nv.shared.reserved.0     --------------------------
	.section	.nv.shared.reserved.0,"aw",@nobits
	.weak		__nv_reservedSMEM_offset_0_alias
	.size		__nv_reservedSMEM_offset_0_alias, 0, 64
	.other		__nv_reservedSMEM_offset_0_alias,@"STO_CUDA_RESERVED_SHARED STV_DEFAULT"
__nv_reservedSMEM_offset_0_alias:
	.zero		0
	.zero		64


//--------------------- .nv.constant0._Z5siuuuPdS_i --------------------------
	.section	.nv.constant0._Z5siuuuPdS_i,"a",@progbits
	.sectionflags	@""
	.align	4
.nv.constant0._Z5siuuuPdS_i:
	.zero		916


//--------------------- SYMBOLS --------------------------

	.type		.nv.reservedSmem.offset0,@object
	.size		.nv.reservedSmem.offset0,0x4
